//
// Generated by NVIDIA NVVM Compiler
//
// Compiler Build ID: CL-36424714
// Cuda compilation tools, release 13.0, V13.0.88
// Based on NVVM 20.0.0
//

.version 9.0
.target sm_100
.address_size 64

	// .globl	_Z14sma_gpu_kernelPKiPiii

.visible .entry _Z14sma_gpu_kernelPKiPiii(
	.param .u64 .ptr .align 1 _Z14sma_gpu_kernelPKiPiii_param_0,
	.param .u64 .ptr .align 1 _Z14sma_gpu_kernelPKiPiii_param_1,
	.param .u32 _Z14sma_gpu_kernelPKiPiii_param_2,
	.param .u32 _Z14sma_gpu_kernelPKiPiii_param_3
)
{
	.reg .pred 	%p<9>;
	.reg .b32 	%r<72>;
	.reg .b64 	%rd<17>;

	ld.param.u64 	%rd3, [_Z14sma_gpu_kernelPKiPiii_param_0];
	ld.param.u64 	%rd2, [_Z14sma_gpu_kernelPKiPiii_param_1];
	ld.param.u32 	%r33, [_Z14sma_gpu_kernelPKiPiii_param_2];
	ld.param.u32 	%r32, [_Z14sma_gpu_kernelPKiPiii_param_3];
	cvta.to.global.u64 	%rd1, %rd3;
	mov.u32 	%r34, %ctaid.x;
	mov.u32 	%r35, %ntid.x;
	mov.u32 	%r36, %tid.x;
	mad.lo.s32 	%r1, %r34, %r35, %r36;
	setp.ge.s32 	%p1, %r1, %r33;
	@%p1 bra 	$L__BB0_11;
	setp.lt.s32 	%p2, %r1, 0;
	setp.lt.s32 	%p3, %r32, 1;
	or.pred  	%p4, %p2, %p3;
	@%p4 bra 	$L__BB0_10;
	add.s32 	%r58, %r1, -1;
	sub.s32 	%r40, %r1, %r32;
	min.s32 	%r41, %r40, %r58;
	sub.s32 	%r42, %r58, %r41;
	min.u32 	%r43, %r42, %r1;
	add.s32 	%r3, %r43, 1;
	and.b32  	%r4, %r3, 3;
	setp.lt.u32 	%p5, %r43, 3;
	mov.b32 	%r70, 0;
	mov.u32 	%r66, %r1;
	mov.u32 	%r69, %r70;
	@%p5 bra 	$L__BB0_6;
	and.b32  	%r70, %r3, 2147483644;
	neg.s32 	%r57, %r70;
	mov.b32 	%r69, 0;
$L__BB0_4:
	add.s32 	%r46, %r58, 1;
	mul.wide.u32 	%rd4, %r46, 4;
	add.s64 	%rd5, %rd1, %rd4;
	ld.global.u32 	%r47, [%rd5];
	add.s32 	%r48, %r47, %r69;
	add.s32 	%r49, %r58, -2;
	mul.wide.u32 	%rd6, %r58, 4;
	add.s64 	%rd7, %rd1, %rd6;
	ld.global.u32 	%r50, [%rd7];
	add.s32 	%r51, %r50, %r48;
	add.s32 	%r52, %r58, -1;
	mul.wide.u32 	%rd8, %r52, 4;
	add.s64 	%rd9, %rd1, %rd8;
	ld.global.u32 	%r53, [%rd9];
	add.s32 	%r54, %r53, %r51;
	mul.wide.u32 	%rd10, %r49, 4;
	add.s64 	%rd11, %rd1, %rd10;
	ld.global.u32 	%r55, [%rd11];
	add.s32 	%r69, %r55, %r54;
	add.s32 	%r58, %r58, -4;
	add.s32 	%r57, %r57, 4;
	setp.ne.s32 	%p6, %r57, 0;
	@%p6 bra 	$L__BB0_4;
	add.s32 	%r66, %r58, 1;
$L__BB0_6:
	setp.eq.s32 	%p7, %r4, 0;
	@%p7 bra 	$L__BB0_9;
	neg.s32 	%r65, %r4;
$L__BB0_8:
	.pragma "nounroll";
	mul.wide.u32 	%rd12, %r66, 4;
	add.s64 	%rd13, %rd1, %rd12;
	ld.global.u32 	%r56, [%rd13];
	add.s32 	%r69, %r56, %r69;
	add.s32 	%r70, %r70, 1;
	add.s32 	%r66, %r66, -1;
	add.s32 	%r65, %r65, 1;
	setp.ne.s32 	%p8, %r65, 0;
	@%p8 bra 	$L__BB0_8;
$L__BB0_9:
	div.s32 	%r71, %r69, %r70;
$L__BB0_10:
	cvta.to.global.u64 	%rd14, %rd2;
	mul.wide.s32 	%rd15, %r1, 4;
	add.s64 	%rd16, %rd14, %rd15;
	st.global.u32 	[%rd16], %r71;
$L__BB0_11:
	ret;

}


// ===== COMPILED SASS (sm_100) =====

	.target	sm_100

	.elftype	@"ET_EXEC"


//--------------------- .note.nv.tkinfo           --------------------------
	.section	.note.nv.tkinfo,"",@"SHT_NOTE"
	.sectionflags	@"SHF_NOTE_NV_TKINFO"
	.tkinfo
        /*0018*/ 	.word	0x00000002
        /*0030*/ 	.string	""
        /*0030*/ 	.string	"ptxas"
        /*0030*/ 	.string	"Cuda compilation tools, release 13.0, V13.0.88"
        /*0030*/ 	.string	"Build cuda_13.0.r13.0/compiler.36424714_0"
        /*0030*/ 	.string	"-arch sm_100 -m 64 "



//--------------------- .note.nv.cuinfo           --------------------------
	.section	.note.nv.cuinfo,"",@"SHT_NOTE"
	.sectionflags	@"SHF_NOTE_NV_CUINFO"
        /*0018*/ 	.short	0x0002
        /*001a*/ 	.short	0x0064
        /*001c*/ 	.short	0x0082
	.zero		2


//--------------------- .nv.info                  --------------------------
	.section	.nv.info,"",@"SHT_CUDA_INFO"
	.align	4


	//----- nvinfo : EIATTR_REGCOUNT
	.align		4
        /*0000*/ 	.byte	0x04, 0x2f
        /*0002*/ 	.short	(.L_1 - .L_0)
	.align		4
.L_0:
        /*0004*/ 	.word	index@(_Z14sma_gpu_kernelPKiPiii)
        /*0008*/ 	.word	0x00000020


	//----- nvinfo : EIATTR_FRAME_SIZE
	.align		4
.L_1:
        /*000c*/ 	.byte	0x04, 0x11
        /*000e*/ 	.short	(.L_3 - .L_2)
	.align		4
.L_2:
        /*0010*/ 	.word	index@(_Z14sma_gpu_kernelPKiPiii)
        /*0014*/ 	.word	0x00000000


	//----- nvinfo : EIATTR_MIN_STACK_SIZE
	.align		4
.L_3:
        /*0018*/ 	.byte	0x04, 0x12
        /*001a*/ 	.short	(.L_5 - .L_4)
	.align		4
.L_4:
        /*001c*/ 	.word	index@(_Z14sma_gpu_kernelPKiPiii)
        /*0020*/ 	.word	0x00000000
.L_5:


//--------------------- .nv.compat                --------------------------
	.section	.nv.compat,"",@"SHT_CUDA_COMPAT_INFO"
	.align	4
        /*0000*/ 	.byte	0x02, 0x09, 0x00, 0x00, 0x02, 0x02, 0x01, 0x00, 0x02, 0x05, 0x05, 0x00, 0x03, 0x07, 0x01, 0x01
        /*0010*/ 	.byte	0x02, 0x03, 0x00, 0x00, 0x02, 0x06, 0x01, 0x00, 0x04, 0x0b, 0x08, 0x00, 0x09, 0x00, 0x00, 0x00
        /*0020*/ 	.byte	0x00, 0x00, 0x00, 0x00


//--------------------- .nv.info._Z14sma_gpu_kernelPKiPiii --------------------------
	.section	.nv.info._Z14sma_gpu_kernelPKiPiii,"",@"SHT_CUDA_INFO"
	.sectionflags	@""
	.align	4


	//----- nvinfo : EIATTR_CUDA_API_VERSION
	.align		4
        /*0000*/ 	.byte	0x04, 0x37
        /*0002*/ 	.short	(.L_7 - .L_6)
.L_6:
        /*0004*/ 	.word	0x00000082


	//----- nvinfo : EIATTR_KPARAM_INFO
	.align		4
.L_7:
        /*0008*/ 	.byte	0x04, 0x17
        /*000a*/ 	.short	(.L_9 - .L_8)
.L_8:
        /*000c*/ 	.word	0x00000000
        /*0010*/ 	.short	0x0003
        /*0012*/ 	.short	0x0014
        /*0014*/ 	.byte	0x00, 0xf0, 0x11, 0x00


	//----- nvinfo : EIATTR_KPARAM_INFO
	.align		4
.L_9:
        /*0018*/ 	.byte	0x04, 0x17
        /*001a*/ 	.short	(.L_11 - .L_10)
.L_10:
        /*001c*/ 	.word	0x00000000
        /*0020*/ 	.short	0x0002
        /*0022*/ 	.short	0x0010
        /*0024*/ 	.byte	0x00, 0xf0, 0x11, 0x00


	//----- nvinfo : EIATTR_KPARAM_INFO
	.align		4
.L_11:
        /*0028*/ 	.byte	0x04, 0x17
        /*002a*/ 	.short	(.L_13 - .L_12)
.L_12:
        /*002c*/ 	.word	0x00000000
        /*0030*/ 	.short	0x0001
        /*0032*/ 	.short	0x0008
        /*0034*/ 	.byte	0x00, 0xf5, 0x21, 0x00


	//----- nvinfo : EIATTR_KPARAM_INFO
	.align		4
.L_13:
        /*0038*/ 	.byte	0x04, 0x17
        /*003a*/ 	.short	(.L_15 - .L_14)
.L_14:
        /*003c*/ 	.word	0x00000000
        /*0040*/ 	.short	0x0000
        /*0042*/ 	.short	0x0000
        /*0044*/ 	.byte	0x00, 0xf5, 0x21, 0x00


	//----- nvinfo : EIATTR_SPARSE_MMA_MASK
	.align		4
.L_15:
        /*0048*/ 	.byte	0x03, 0x50
        /*004a*/ 	.short	0x0000


	//----- nvinfo : EIATTR_MAXREG_COUNT
	.align		4
        /*004c*/ 	.byte	0x03, 0x1b
        /*004e*/ 	.short	0x00ff


	//----- nvinfo : EIATTR_MERCURY_ISA_VERSION
	.align		4
        /*0050*/ 	.byte	0x03, 0x5f
        /*0052*/ 	.short	0x0101


	//----- nvinfo : EIATTR_VRC_CTA_INIT_COUNT
	.align		4
        /*0054*/ 	.byte	0x02, 0x4a
	.zero		1
	.zero		1


	//----- nvinfo : EIATTR_EXIT_INSTR_OFFSETS
	.align		4
        /*0058*/ 	.byte	0x04, 0x1c
        /*005a*/ 	.short	(.L_17 - .L_16)


	//   ....[0]....
.L_16:
        /*005c*/ 	.word	0x00000070


	//   ....[1]....
        /*0060*/ 	.word	0x00000cd0


	//----- nvinfo : EIATTR_CRS_STACK_SIZE
	.align		4
.L_17:
        /*0064*/ 	.byte	0x04, 0x1e
        /*0066*/ 	.short	(.L_19 - .L_18)
.L_18:
        /*0068*/ 	.word	0x00000000


	//----- nvinfo : EIATTR_CBANK_PARAM_SIZE
	.align		4
.L_19:
        /*006c*/ 	.byte	0x03, 0x19
        /*006e*/ 	.short	0x0018


	//----- nvinfo : EIATTR_PARAM_CBANK
	.align		4
        /*0070*/ 	.byte	0x04, 0x0a
        /*0072*/ 	.short	(.L_21 - .L_20)
	.align		4
.L_20:
        /*0074*/ 	.word	index@(.nv.constant0._Z14sma_gpu_kernelPKiPiii)
        /*0078*/ 	.short	0x0380
        /*007a*/ 	.short	0x0018


	//----- nvinfo : EIATTR_SW_WAR
	.align		4
.L_21:
        /*007c*/ 	.byte	0x04, 0x36
        /*007e*/ 	.short	(.L_23 - .L_22)
.L_22:
        /*0080*/ 	.word	0x00000008
.L_23:


//--------------------- .nv.callgraph             --------------------------
	.section	.nv.callgraph,"",@"SHT_CUDA_CALLGRAPH"
	.align	4
	.sectionentsize	8
	.align		4
        /*0000*/ 	.word	0x00000000
	.align		4
        /*0004*/ 	.word	0xffffffff
	.align		4
        /*0008*/ 	.word	0x00000000
	.align		4
        /*000c*/ 	.word	0xfffffffe
	.align		4
        /*0010*/ 	.word	0x00000000
	.align		4
        /*0014*/ 	.word	0xfffffffd
	.align		4
        /*0018*/ 	.word	0x00000000
	.align		4
        /*001c*/ 	.word	0xfffffffc


//--------------------- .text._Z14sma_gpu_kernelPKiPiii --------------------------
	.section	.text._Z14sma_gpu_kernelPKiPiii,"ax",@progbits
	.align	128
        .global         _Z14sma_gpu_kernelPKiPiii
        .type           _Z14sma_gpu_kernelPKiPiii,@function
        .size           _Z14sma_gpu_kernelPKiPiii,(.L_x_17 - _Z14sma_gpu_kernelPKiPiii)
        .other          _Z14sma_gpu_kernelPKiPiii,@"STO_CUDA_ENTRY STV_DEFAULT"
_Z14sma_gpu_kernelPKiPiii:
.text._Z14sma_gpu_kernelPKiPiii:
[----:B------:R-:W-:Y:S01]  /*0000*/  LDC R1, c[0x0][0x37c] ;  /* 0x0000df00ff017b82 */ /* 0x000fe20000000800 */
[----:B------:R-:W0:Y:S07]  /*0010*/  S2R R3, SR_TID.X ;  /* 0x0000000000037919 */ /* 0x000e2e0000002100 */
[----:B------:R-:W0:Y:S01]  /*0020*/  S2UR UR4, SR_CTAID.X ;  /* 0x00000000000479c3 */ /* 0x000e220000002500 */
[----:B------:R-:W1:Y:S07]  /*0030*/  LDCU UR5, c[0x0][0x390] ;  /* 0x00007200ff0577ac */ /* 0x000e6e0008000800 */
[----:B------:R-:W0:Y:S02]  /*0040*/  LDC R2, c[0x0][0x360] ;  /* 0x0000d800ff027b82 */ /* 0x000e240000000800 */
[----:B0-----:R-:W-:-:S05]  /*0050*/  IMAD R2, R2, UR4, R3 ;  /* 0x0000000402027c24 */ /* 0x001fca000f8e0203 */
[----:B-1----:R-:W-:-:S13]  /*0060*/  ISETP.GE.AND P0, PT, R2, UR5, PT ;  /* 0x0000000502007c0c */ /* 0x002fda000bf06270 */
[----:B------:R-:W-:Y:S05]  /*0070*/  @P0 EXIT ;  /* 0x000000000000094d */ /* 0x000fea0003800000 */
[----:B------:R-:W0:Y:S01]  /*0080*/  LDC R3, c[0x0][0x394] ;  /* 0x0000e500ff037b82 */ /* 0x000e220000000800 */
[----:B------:R-:W1:Y:S01]  /*0090*/  LDCU.64 UR4, c[0x0][0x358] ;  /* 0x00006b00ff0477ac */ /* 0x000e620008000a00 */
[----:B------:R-:W-:Y:S01]  /*00a0*/  BSSY.RECONVERGENT B3, `(.L_x_0) ;  /* 0x00000be000037945 */ /* 0x000fe20003800200 */
[----:B0-----:R-:W-:-:S04]  /*00b0*/  ISETP.GE.AND P0, PT, R3, 0x1, PT ;  /* 0x000000010300780c */ /* 0x001fc80003f06270 */
[----:B------:R-:W-:-:S13]  /*00c0*/  ISETP.LT.OR P0, PT, R2, RZ, !P0 ;  /* 0x000000ff0200720c */ /* 0x000fda0004701670 */
[----:B-1----:R-:W-:Y:S05]  /*00d0*/  @P0 BRA `(.L_x_1) ;  /* 0x0000000800e80947 */ /* 0x002fea0003800000 */
[C---:B------:R-:W-:Y:S01]  /*00e0*/  VIADD R4, R2.reuse, 0xffffffff ;  /* 0xffffffff02047836 */ /* 0x040fe20000000000 */
[----:B------:R-:W-:Y:S01]  /*00f0*/  BSSY.RECONVERGENT B2, `(.L_x_2) ;  /* 0x0000090000027945 */ /* 0x000fe20003800200 */
[----:B------:R-:W-:Y:S02]  /*0100*/  IMAD.MOV.U32 R7, RZ, RZ, R2 ;  /* 0x000000ffff077224 */ /* 0x000fe400078e0002 */
[----:B------:R-:W-:Y:S01]  /*0110*/  IMAD.MOV.U32 R6, RZ, RZ, RZ ;  /* 0x000000ffff067224 */ /* 0x000fe200078e00ff */
[----:B------:R-:W-:-:S04]  /*0120*/  VIADDMNMX R3, R2, -R3, R4, PT ;  /* 0x8000000302037246 */ /* 0x000fc80003800104 */
[----:B------:R-:W-:-:S04]  /*0130*/  VIADDMNMX.U32 R3, R4, -R3, R2, PT ;  /* 0x8000000304037246 */ /* 0x000fc80003800002 */
[C---:B------:R-:W-:Y:S01]  /*0140*/  ISETP.GE.U32.AND P0, PT, R3.reuse, 0x3, PT ;  /* 0x000000030300780c */ /* 0x040fe20003f06070 */
[----:B------:R-:W-:Y:S02]  /*0150*/  VIADD R0, R3, 0x1 ;  /* 0x0000000103007836 */ /* 0x000fe40000000000 */
[----:B------:R-:W-:-:S03]  /*0160*/  HFMA2 R3, -RZ, RZ, 0, 0 ;  /* 0x00000000ff037431 */ /* 0x000fc600000001ff */
[----:B------:R-:W-:-:S07]  /*0170*/  LOP3.LUT R5, R0, 0x3, RZ, 0xc0, !PT ;  /* 0x0000000300057812 */ /* 0x000fce00078ec0ff */
[----:B------:R-:W-:Y:S05]  /*0180*/  @!P0 BRA `(.L_x_3) ;  /* 0x0000000800188947 */ /* 0x000fea0003800000 */
[----:B------:R-:W-:Y:S01]  /*0190*/  LOP3.LUT R3, R0, 0x7ffffffc, RZ, 0xc0, !PT ;  /* 0x7ffffffc00037812 */ /* 0x000fe200078ec0ff */
[----:B------:R-:W0:Y:S01]  /*01a0*/  LDC.64 R12, c[0x0][0x380] ;  /* 0x0000e000ff0c7b82 */ /* 0x000e220000000a00 */
[----:B------:R-:W-:Y:S04]  /*01b0*/  BSSY.RECONVERGENT B1, `(.L_x_4) ;  /* 0x0000082000017945 */ /* 0x000fe80003800200 */
[----:B------:R-:W-:Y:S01]  /*01c0*/  BSSY.RELIABLE B0, `(.L_x_5) ;  /* 0x000006f000007945 */ /* 0x000fe20003800100 */
[----:B------:R-:W-:Y:S01]  /*01d0*/  IADD3 R0, PT, PT, -R3, RZ, RZ ;  /* 0x000000ff03007210 */ /* 0x000fe20007ffe1ff */
[----:B------:R-:W-:-:S03]  /*01e0*/  IMAD.MOV.U32 R6, RZ, RZ, RZ ;  /* 0x000000ffff067224 */ /* 0x000fc600078e00ff */
[----:B------:R-:W-:-:S13]  /*01f0*/  ISETP.GE.AND P0, PT, R0, RZ, PT ;  /* 0x000000ff0000720c */ /* 0x000fda0003f06270 */
[----:B------:R-:W-:Y:S05]  /*0200*/  @P0 BRA `(.L_x_6) ;  /* 0x0000000400a80947 */ /* 0x000fea0003800000 */
[----:B------:R-:W-:Y:S01]  /*0210*/  IMAD.MOV R7, RZ, RZ, -R0 ;  /* 0x000000ffff077224 */ /* 0x000fe200078e0a00 */
[----:B------:R-:W-:Y:S01]  /*0220*/  BSSY.RECONVERGENT B4, `(.L_x_7) ;  /* 0x0000041000047945 */ /* 0x000fe20003800200 */
[----:B------:R-:W-:-:S03]  /*0230*/  PLOP3.LUT P0, PT, PT, PT, PT, 0x80, 0x8 ;  /* 0x000000000008781c */ /* 0x000fc60003f0f070 */
[----:B------:R-:W-:-:S13]  /*0240*/  ISETP.GT.AND P1, PT, R7, 0xc, PT ;  /* 0x0000000c0700780c */ /* 0x000fda0003f24270 */
[----:B------:R-:W-:Y:S05]  /*0250*/  @!P1 BRA `(.L_x_8) ;  /* 0x0000000000f49947 */ /* 0x000fea0003800000 */
[----:B------:R-:W-:-:S13]  /*0260*/  PLOP3.LUT P0, PT, PT, PT, PT, 0x8, 0x80 ;  /* 0x000000000080781c */ /* 0x000fda0003f0e170 */
.L_x_9:
[----:B------:R-:W1:Y:S01]  /*0270*/  LDC.64 R14, c[0x0][0x380] ;  /* 0x0000e000ff0e7b82 */ /* 0x000e620000000a00 */
[C---:B------:R-:W-:Y:S01]  /*0280*/  IADD3 R23, PT, PT, R4.reuse, 0x1, RZ ;  /* 0x0000000104177810 */ /* 0x040fe20007ffe0ff */
[C---:B------:R-:W-:Y:S01]  /*0290*/  VIADD R19, R4.reuse, 0xfffffffe ;  /* 0xfffffffe04137836 */ /* 0x040fe20000000000 */
[C---:B------:R-:W-:Y:S01]  /*02a0*/  IADD3 R17, PT, PT, R4.reuse, -0x3, RZ ;  /* 0xfffffffd04117810 */ /* 0x040fe20007ffe0ff */
[C---:B------:R-:W-:Y:S01]  /*02b0*/  VIADD R9, R4.reuse, 0xfffffffc ;  /* 0xfffffffc04097836 */ /* 0x040fe20000000000 */
[C---:B------:R-:W-:Y:S01]  /*02c0*/  IADD3 R24, PT, PT, R4.reuse, -0x7, RZ ;  /* 0xfffffff904187810 */ /* 0x040fe20007ffe0ff */
[----:B------:R-:W-:Y:S02]  /*02d0*/  VIADD R11, R4, 0xffffffff ;  /* 0xffffffff040b7836 */ /* 0x000fe40000000000 */
[----:B-1----:R-:W-:-:S04]  /*02e0*/  IMAD.WIDE.U32 R22, R23, 0x4, R14 ;  /* 0x0000000417167825 */ /* 0x002fc800078e000e */
[--C-:B------:R-:W-:Y:S01]  /*02f0*/  IMAD.WIDE.U32 R18, R19, 0x4, R14.reuse ;  /* 0x0000000413127825 */ /* 0x100fe200078e000e */
[----:B------:R1:W2:Y:S03]  /*0300*/  LDG.E R7, desc[UR4][R22.64] ;  /* 0x0000000416077981 */ /* 0x0002a6000c1e1900 */
[C-C-:B------:R-:W-:Y:S01]  /*0310*/  IMAD.WIDE.U32 R20, R4.reuse, 0x4, R14.reuse ;  /* 0x0000000404147825 */ /* 0x140fe200078e000e */
[----:B------:R3:W4:Y:S03]  /*0320*/  LDG.E R27, desc[UR4][R18.64] ;  /* 0x00000004121b7981 */ /* 0x000726000c1e1900 */
[----:B------:R-:W-:Y:S01]  /*0330*/  IMAD.WIDE.U32 R8, R9, 0x4, R14 ;  /* 0x0000000409087825 */ /* 0x000fe200078e000e */
[----:B------:R5:W2:Y:S01]  /*0340*/  LDG.E R29, desc[UR4][R20.64] ;  /* 0x00000004141d7981 */ /* 0x000aa2000c1e1900 */
[----:B-1----:R-:W-:-:S02]  /*0350*/  IADD3 R22, PT, PT, R4, -0x5, RZ ;  /* 0xfffffffb04167810 */ /* 0x002fc40007ffe0ff */
[--C-:B------:R-:W-:Y:S01]  /*0360*/  IMAD.WIDE.U32 R16, R17, 0x4, R14.reuse ;  /* 0x0000000411107825 */ /* 0x100fe200078e000e */
[----:B------:R1:W4:Y:S01]  /*0370*/  LDG.E R25, desc[UR4][R8.64] ;  /* 0x0000000408197981 */ /* 0x000322000c1e1900 */
[C---:B---3--:R-:W-:Y:S02]  /*0380*/  IADD3 R18, PT, PT, R4.reuse, -0x9, RZ ;  /* 0xfffffff704127810 */ /* 0x048fe40007ffe0ff */
[--C-:B------:R-:W-:Y:S01]  /*0390*/  IMAD.WIDE.U32 R10, R11, 0x4, R14.reuse ;  /* 0x000000040b0a7825 */ /* 0x100fe200078e000e */
[----:B------:R3:W4:Y:S03]  /*03a0*/  LDG.E R26, desc[UR4][R16.64] ;  /* 0x00000004101a7981 */ /* 0x000726000c1e1900 */
[----:B------:R-:W-:Y:S01]  /*03b0*/  VIADD R19, R4, 0xfffffff8 ;  /* 0xfffffff804137836 */ /* 0x000fe20000000000 */
[----:B------:R-:W4:Y:S01]  /*03c0*/  LDG.E R28, desc[UR4][R10.64] ;  /* 0x000000040a1c7981 */ /* 0x000f22000c1e1900 */
[----:B-----5:R-:W-:-:S04]  /*03d0*/  IMAD.WIDE.U32 R20, R24, 0x4, R14 ;  /* 0x0000000418147825 */ /* 0x020fc800078e000e */
[----:B------:R-:W-:Y:S02]  /*03e0*/  VIADD R23, R4, 0xfffffffa ;  /* 0xfffffffa04177836 */ /* 0x000fe40000000000 */
[--C-:B-1----:R-:W-:Y:S01]  /*03f0*/  IMAD.WIDE.U32 R8, R19, 0x4, R14.reuse ;  /* 0x0000000413087825 */ /* 0x102fe200078e000e */
[----:B------:R1:W5:Y:S03]  /*0400*/  LDG.E R10, desc[UR4][R20.64] ;  /* 0x00000004140a7981 */ /* 0x000366000c1e1900 */
[--C-:B---3--:R-:W-:Y:S02]  /*0410*/  IMAD.WIDE.U32 R16, R22, 0x4, R14.reuse ;  /* 0x0000000416107825 */ /* 0x108fe400078e000e */
[----:B------:R-:W5:Y:S02]  /*0420*/  LDG.E R9, desc[UR4][R8.64] ;  /* 0x0000000408097981 */ /* 0x000f64000c1e1900 */
[----:B------:R-:W-:-:S02]  /*0430*/  IMAD.WIDE.U32 R18, R18, 0x4, R14 ;  /* 0x0000000412127825 */ /* 0x000fc400078e000e */
[----:B------:R3:W5:Y:S02]  /*0440*/  LDG.E R24, desc[UR4][R16.64] ;  /* 0x0000000410187981 */ /* 0x000764000c1e1900 */
[--C-:B------:R-:W-:Y:S01]  /*0450*/  IMAD.WIDE.U32 R22, R23, 0x4, R14.reuse ;  /* 0x0000000417167825 */ /* 0x100fe200078e000e */
[C---:B-1----:R-:W-:Y:S01]  /*0460*/  IADD3 R21, PT, PT, R4.reuse, -0xb, RZ ;  /* 0xfffffff504157810 */ /* 0x042fe20007ffe0ff */
[----:B------:R1:W5:Y:S02]  /*0470*/  LDG.E R8, desc[UR4][R18.64] ;  /* 0x0000000412087981 */ /* 0x000364000c1e1900 */
[----:B---3--:R-:W-:Y:S02]  /*0480*/  VIADD R17, R4, 0xfffffff6 ;  /* 0xfffffff604117836 */ /* 0x008fe40000000000 */
[----:B------:R3:W5:Y:S01]  /*0490*/  LDG.E R11, desc[UR4][R22.64] ;  /* 0x00000004160b7981 */ /* 0x000762000c1e1900 */
[----:B-1----:R-:W-:-:S04]  /*04a0*/  IMAD.WIDE.U32 R18, R21, 0x4, R14 ;  /* 0x0000000415127825 */ /* 0x002fc800078e000e */
[--C-:B------:R-:W-:Y:S01]  /*04b0*/  IMAD.WIDE.U32 R16, R17, 0x4, R14.reuse ;  /* 0x0000000411107825 */ /* 0x100fe200078e000e */
[C---:B---3--:R-:W-:Y:S01]  /*04c0*/  IADD3 R23, PT, PT, R4.reuse, -0xd, RZ ;  /* 0xfffffff304177810 */ /* 0x048fe20007ffe0ff */
[----:B------:R1:W3:Y:S02]  /*04d0*/  LDG.E R18, desc[UR4][R18.64] ;  /* 0x0000000412127981 */ /* 0x0002e4000c1e1900 */
[----:B------:R-:W-:Y:S02]  /*04e0*/  VIADD R21, R4, 0xfffffff4 ;  /* 0xfffffff404157836 */ /* 0x000fe40000000000 */
[----:B------:R-:W3:Y:S02]  /*04f0*/  LDG.E R17, desc[UR4][R16.64] ;  /* 0x0000000410117981 */ /* 0x000ee4000c1e1900 */
[----:B------:R-:W-:-:S04]  /*0500*/  IMAD.WIDE.U32 R20, R21, 0x4, R14 ;  /* 0x0000000415147825 */ /* 0x000fc800078e000e */
[----:B-1----:R-:W-:Y:S02]  /*0510*/  VIADD R19, R4, 0xfffffff2 ;  /* 0xfffffff204137836 */ /* 0x002fe40000000000 */
[--C-:B------:R-:W-:Y:S01]  /*0520*/  IMAD.WIDE.U32 R22, R23, 0x4, R14.reuse ;  /* 0x0000000417167825 */ /* 0x100fe200078e000e */
[----:B------:R-:W3:Y:S03]  /*0530*/  LDG.E R21, desc[UR4][R20.64] ;  /* 0x0000000414157981 */ /* 0x000ee6000c1e1900 */
[----:B------:R-:W-:Y:S02]  /*0540*/  IMAD.WIDE.U32 R14, R19, 0x4, R14 ;  /* 0x00000004130e7825 */ /* 0x000fe400078e000e */
[----:B------:R-:W3:Y:S04]  /*0550*/  LDG.E R22, desc[UR4][R22.64] ;  /* 0x0000000416167981 */ /* 0x000ee8000c1e1900 */
[----:B------:R-:W3:Y:S01]  /*0560*/  LDG.E R15, desc[UR4][R14.64] ;  /* 0x000000040e0f7981 */ /* 0x000ee2000c1e1900 */
[----:B------:R-:W-:-:S04]  /*0570*/  IADD3 R0, PT, PT, R0, 0x10, RZ ;  /* 0x0000001000007810 */ /* 0x000fc80007ffe0ff */
[----:B------:R-:W-:Y:S01]  /*0580*/  ISETP.GE.AND P1, PT, R0, -0xc, PT ;  /* 0xfffffff40000780c */ /* 0x000fe20003f26270 */
[----:B------:R-:W-:Y:S01]  /*0590*/  VIADD R4, R4, 0xfffffff0 ;  /* 0xfffffff004047836 */ /* 0x000fe20000000000 */
[----:B--2---:R-:W-:-:S04]  /*05a0*/  IADD3 R7, PT, PT, R29, R7, R6 ;  /* 0x000000071d077210 */ /* 0x004fc80007ffe006 */
[----:B----4-:R-:W-:-:S04]  /*05b0*/  IADD3 R7, PT, PT, R27, R28, R7 ;  /* 0x0000001c1b077210 */ /* 0x010fc80007ffe007 */
[----:B------:R-:W-:-:S04]  /*05c0*/  IADD3 R7, PT, PT, R25, R26, R7 ;  /* 0x0000001a19077210 */ /* 0x000fc80007ffe007 */
[----:B-----5:R-:W-:-:S04]  /*05d0*/  IADD3 R7, PT, PT, R11, R24, R7 ;  /* 0x000000180b077210 */ /* 0x020fc80007ffe007 */
[----:B------:R-:W-:-:S04]  /*05e0*/  IADD3 R7, PT, PT, R9, R10, R7 ;  /* 0x0000000a09077210 */ /* 0x000fc80007ffe007 */
[----:B---3--:R-:W-:-:S04]  /*05f0*/  IADD3 R7, PT, PT, R17, R8, R7 ;  /* 0x0000000811077210 */ /* 0x008fc80007ffe007 */
[----:B------:R-:W-:-:S04]  /*0600*/  IADD3 R7, PT, PT, R21, R18, R7 ;  /* 0x0000001215077210 */ /* 0x000fc80007ffe007 */
[----:B------:R-:W-:Y:S01]  /*0610*/  IADD3 R6, PT, PT, R15, R22, R7 ;  /* 0x000000160f067210 */ /* 0x000fe20007ffe007 */
[----:B------:R-:W-:Y:S06]  /*0620*/  @!P1 BRA `(.L_x_9) ;  /* 0xfffffffc00109947 */ /* 0x000fec000383ffff */
.L_x_8:
[----:B------:R-:W-:Y:S05]  /*0630*/  BSYNC.RECONVERGENT B4 ;  /* 0x0000000000047941 */ /* 0x000fea0003800200 */
.L_x_7:
[----:B------:R-:W-:Y:S01]  /*0640*/  IADD3 R7, PT, PT, -R0, RZ, RZ ;  /* 0x000000ff00077210 */ /* 0x000fe20007ffe1ff */
[----:B------:R-:W-:Y:S03]  /*0650*/  BSSY.RECONVERGENT B4, `(.L_x_10) ;  /* 0x0000022000047945 */ /* 0x000fe60003800200 */
[----:B------:R-:W-:-:S13]  /*0660*/  ISETP.GT.AND P1, PT, R7, 0x4, PT ;  /* 0x000000040700780c */ /* 0x000fda0003f24270 */
[----:B------:R-:W-:Y:S05]  /*0670*/  @!P1 BRA `(.L_x_11) ;  /* 0x00000000007c9947 */ /* 0x000fea0003800000 */
[----:B------:R-:W1:Y:S01]  /*0680*/  LDC.64 R14, c[0x0][0x380] ;  /* 0x0000e000ff0e7b82 */ /* 0x000e620000000a00 */
[C---:B------:R-:W-:Y:S01]  /*0690*/  VIADD R17, R4.reuse, 0x1 ;  /* 0x0000000104117836 */ /* 0x040fe20000000000 */
[C---:B------:R-:W-:Y:S01]  /*06a0*/  IADD3 R25, PT, PT, R4.reuse, -0x1, RZ ;  /* 0xffffffff04197810 */ /* 0x040fe20007ffe0ff */
        /* <DEDUP_REMOVED lines=8> */
[--C-:B------:R-:W-:Y:S01]  /*0730*/  IMAD.WIDE.U32 R18, R19, 0x4, R14.reuse ;  /* 0x0000000413127825 */ /* 0x100fe200078e000e */
[----:B------:R-:W2:Y:S03]  /*0740*/  LDG.E R20, desc[UR4][R22.64] ;  /* 0x0000000416147981 */ /* 0x000ea6000c1e1900 */
[--C-:B------:R-:W-:Y:S02]  /*0750*/  IMAD.WIDE.U32 R24, R25, 0x4, R14.reuse ;  /* 0x0000000419187825 */ /* 0x100fe400078e000e */
[----:B------:R-:W3:Y:S02]  /*0760*/  LDG.E R18, desc[UR4][R18.64] ;  /* 0x0000000412127981 */ /* 0x000ee4000c1e1900 */
[----:B------:R-:W-:-:S02]  /*0770*/  IMAD.WIDE.U32 R8, R9, 0x4, R14 ;  /* 0x0000000409087825 */ /* 0x000fc400078e000e */
[----:B------:R-:W3:Y:S02]  /*0780*/  LDG.E R21, desc[UR4][R24.64] ;  /* 0x0000000418157981 */ /* 0x000ee4000c1e1900 */
[--C-:B------:R-:W-:Y:S02]  /*0790*/  IMAD.WIDE.U32 R10, R11, 0x4, R14.reuse ;  /* 0x000000040b0a7825 */ /* 0x100fe400078e000e */
[----:B------:R-:W4:Y:S02]  /*07a0*/  LDG.E R9, desc[UR4][R8.64] ;  /* 0x0000000408097981 */ /* 0x000f24000c1e1900 */
[--C-:B-1----:R-:W-:Y:S02]  /*07b0*/  IMAD.WIDE.U32 R16, R29, 0x4, R14.reuse ;  /* 0x000000041d107825 */ /* 0x102fe400078e000e */
[----:B------:R-:W4:Y:S02]  /*07c0*/  LDG.E R10, desc[UR4][R10.64] ;  /* 0x000000040a0a7981 */ /* 0x000f24000c1e1900 */
[----:B------:R-:W-:-:S02]  /*07d0*/  IMAD.WIDE.U32 R14, R27, 0x4, R14 ;  /* 0x000000041b0e7825 */ /* 0x000fc400078e000e */
[----:B------:R-:W5:Y:S04]  /*07e0*/  LDG.E R17, desc[UR4][R16.64] ;  /* 0x0000000410117981 */ /* 0x000f68000c1e1900 */
[----:B------:R-:W5:Y:S01]  /*07f0*/  LDG.E R14, desc[UR4][R14.64] ;  /* 0x000000040e0e7981 */ /* 0x000f62000c1e1900 */
[----:B------:R-:W-:Y:S01]  /*0800*/  PLOP3.LUT P0, PT, PT, PT, PT, 0x8, 0x80 ;  /* 0x000000000080781c */ /* 0x000fe20003f0e170 */
[----:B------:R-:W-:Y:S01]  /*0810*/  VIADD R4, R4, 0xfffffff8 ;  /* 0xfffffff804047836 */ /* 0x000fe20000000000 */
[----:B------:R-:W-:Y:S02]  /*0820*/  IADD3 R0, PT, PT, R0, 0x8, RZ ;  /* 0x0000000800007810 */ /* 0x000fe40007ffe0ff */
[----:B--2---:R-:W-:-:S04]  /*0830*/  IADD3 R20, PT, PT, R20, R7, R6 ;  /* 0x0000000714147210 */ /* 0x004fc80007ffe006 */
[----:B---3--:R-:W-:-:S04]  /*0840*/  IADD3 R20, PT, PT, R18, R21, R20 ;  /* 0x0000001512147210 */ /* 0x008fc80007ffe014 */
[----:B----4-:R-:W-:-:S04]  /*0850*/  IADD3 R20, PT, PT, R10, R9, R20 ;  /* 0x000000090a147210 */ /* 0x010fc80007ffe014 */
[----:B-----5:R-:W-:-:S07]  /*0860*/  IADD3 R6, PT, PT, R14, R17, R20 ;  /* 0x000000110e067210 */ /* 0x020fce0007ffe014 */
.L_x_11:
[----:B------:R-:W-:Y:S05]  /*0870*/  BSYNC.RECONVERGENT B4 ;  /* 0x0000000000047941 */ /* 0x000fea0003800200 */
.L_x_10:
[----:B------:R-:W-:-:S13]  /*0880*/  ISETP.NE.OR P0, PT, R0, RZ, P0 ;  /* 0x000000ff0000720c */ /* 0x000fda0000705670 */
[----:B------:R-:W-:Y:S05]  /*0890*/  @!P0 BREAK.RELIABLE B0 ;  /* 0x0000000000008942 */ /* 0x000fea0003800100 */
[----:B------:R-:W-:Y:S05]  /*08a0*/  @!P0 BRA `(.L_x_12) ;  /* 0x0000000000488947 */ /* 0x000fea0003800000 */
.L_x_6:
[----:B------:R-:W-:Y:S05]  /*08b0*/  BSYNC.RELIABLE B0 ;  /* 0x0000000000007941 */ /* 0x000fea0003800100 */
.L_x_5:
[C---:B------:R-:W-:Y:S01]  /*08c0*/  IADD3 R9, PT, PT, R4.reuse, 0x1, RZ ;  /* 0x0000000104097810 */ /* 0x040fe20007ffe0ff */
[C---:B0-----:R-:W-:Y:S01]  /*08d0*/  IMAD.WIDE.U32 R10, R4.reuse, 0x4, R12 ;  /* 0x00000004040a7825 */ /* 0x041fe200078e000c */
[----:B------:R-:W-:-:S03]  /*08e0*/  IADD3 R17, PT, PT, R4, -0x2, RZ ;  /* 0xfffffffe04117810 */ /* 0x000fc60007ffe0ff */
[----:B------:R-:W-:Y:S02]  /*08f0*/  VIADD R15, R4, 0xffffffff ;  /* 0xffffffff040f7836 */ /* 0x000fe40000000000 */
[--C-:B------:R-:W-:Y:S01]  /*0900*/  IMAD.WIDE.U32 R8, R9, 0x4, R12.reuse ;  /* 0x0000000409087825 */ /* 0x100fe200078e000c */
[----:B------:R-:W2:Y:S03]  /*0910*/  LDG.E R10, desc[UR4][R10.64] ;  /* 0x000000040a0a7981 */ /* 0x000ea6000c1e1900 */
[--C-:B------:R-:W-:Y:S02]  /*0920*/  IMAD.WIDE.U32 R14, R15, 0x4, R12.reuse ;  /* 0x000000040f0e7825 */ /* 0x100fe400078e000c */
[----:B------:R-:W2:Y:S02]  /*0930*/  LDG.E R9, desc[UR4][R8.64] ;  /* 0x0000000408097981 */ /* 0x000ea4000c1e1900 */
[----:B------:R-:W-:-:S02]  /*0940*/  IMAD.WIDE.U32 R16, R17, 0x4, R12 ;  /* 0x0000000411107825 */ /* 0x000fc400078e000c */
[----:B------:R-:W3:Y:S04]  /*0950*/  LDG.E R15, desc[UR4][R14.64] ;  /* 0x000000040e0f7981 */ /* 0x000ee8000c1e1900 */
[----:B------:R-:W3:Y:S01]  /*0960*/  LDG.E R16, desc[UR4][R16.64] ;  /* 0x0000000410107981 */ /* 0x000ee2000c1e1900 */
[----:B------:R-:W-:-:S05]  /*0970*/  VIADD R0, R0, 0x4 ;  /* 0x0000000400007836 */ /* 0x000fca0000000000 */
[----:B------:R-:W-:Y:S02]  /*0980*/  ISETP.NE.AND P0, PT, R0, RZ, PT ;  /* 0x000000ff0000720c */ /* 0x000fe40003f05270 */
[----:B------:R-:W-:Y:S02]  /*0990*/  IADD3 R4, PT, PT, R4, -0x4, RZ ;  /* 0xfffffffc04047810 */ /* 0x000fe40007ffe0ff */
[----:B--2---:R-:W-:-:S04]  /*09a0*/  IADD3 R6, PT, PT, R10, R9, R6 ;  /* 0x000000090a067210 */ /* 0x004fc80007ffe006 */
[----:B---3--:R-:W-:-:S05]  /*09b0*/  IADD3 R6, PT, PT, R16, R15, R6 ;  /* 0x0000000f10067210 */ /* 0x008fca0007ffe006 */
[----:B------:R-:W-:Y:S05]  /*09c0*/  @P0 BRA `(.L_x_5) ;  /* 0xfffffffc00bc0947 */ /* 0x000fea000383ffff */
.L_x_12:
[----:B------:R-:W-:Y:S05]  /*09d0*/  BSYNC.RECONVERGENT B1 ;  /* 0x0000000000017941 */ /* 0x000fea0003800200 */
.L_x_4:
[----:B------:R-:W-:-:S07]  /*09e0*/  VIADD R7, R4, 0x1 ;  /* 0x0000000104077836 */ /* 0x000fce0000000000 */
.L_x_3:
[----:B------:R-:W-:Y:S05]  /*09f0*/  BSYNC.RECONVERGENT B2 ;  /* 0x0000000000027941 */ /* 0x000fea0003800200 */
.L_x_2:
[----:B------:R-:W-:Y:S01]  /*0a00*/  ISETP.NE.AND P0, PT, R5, RZ, PT ;  /* 0x000000ff0500720c */ /* 0x000fe20003f05270 */
[----:B------:R-:W-:-:S12]  /*0a10*/  BSSY.RECONVERGENT B0, `(.L_x_13) ;  /* 0x000000c000007945 */ /* 0x000fd80003800200 */
[----:B------:R-:W-:Y:S05]  /*0a20*/  @!P0 BRA `(.L_x_14) ;  /* 0x0000000000288947 */ /* 0x000fea0003800000 */
[----:B------:R-:W1:Y:S01]  /*0a30*/  LDC.64 R8, c[0x0][0x380] ;  /* 0x0000e000ff087b82 */ /* 0x000e620000000a00 */
[----:B------:R-:W-:-:S07]  /*0a40*/  IADD3 R0, PT, PT, -R5, RZ, RZ ;  /* 0x000000ff05007210 */ /* 0x000fce0007ffe1ff */
.L_x_15:
[----:B-1----:R-:W-:-:S06]  /*0a50*/  IMAD.WIDE.U32 R4, R7, 0x4, R8 ;  /* 0x0000000407047825 */ /* 0x002fcc00078e0008 */
[----:B------:R-:W2:Y:S01]  /*0a60*/  LDG.E R5, desc[UR4][R4.64] ;  /* 0x0000000404057981 */ /* 0x000ea2000c1e1900 */
[----:B------:R-:W-:Y:S01]  /*0a70*/  VIADD R0, R0, 0x1 ;  /* 0x0000000100007836 */ /* 0x000fe20000000000 */
[----:B------:R-:W-:Y:S02]  /*0a80*/  IADD3 R3, PT, PT, R3, 0x1, RZ ;  /* 0x0000000103037810 */ /* 0x000fe40007ffe0ff */
[----:B------:R-:W-:Y:S02]  /*0a90*/  IADD3 R7, PT, PT, R7, -0x1, RZ ;  /* 0xffffffff07077810 */ /* 0x000fe40007ffe0ff */
[----:B------:R-:W-:Y:S01]  /*0aa0*/  ISETP.NE.AND P0, PT, R0, RZ, PT ;  /* 0x000000ff0000720c */ /* 0x000fe20003f05270 */
[----:B--2---:R-:W-:-:S12]  /*0ab0*/  IMAD.IADD R6, R5, 0x1, R6 ;  /* 0x0000000105067824 */ /* 0x004fd800078e0206 */
[----:B------:R-:W-:Y:S05]  /*0ac0*/  @P0 BRA `(.L_x_15) ;  /* 0xfffffffc00e00947 */ /* 0x000fea000383ffff */
.L_x_14:
[----:B------:R-:W-:Y:S05]  /*0ad0*/  BSYNC.RECONVERGENT B0 ;  /* 0x0000000000007941 */ /* 0x000fea0003800200 */
.L_x_13:
[-C--:B------:R-:W-:Y:S02]  /*0ae0*/  IABS R7, R3.reuse ;  /* 0x0000000300077213 */ /* 0x080fe40000000000 */
[----:B------:R-:W-:Y:S02]  /*0af0*/  IABS R10, R6 ;  /* 0x00000006000a7213 */ /* 0x000fe40000000000 */
[----:B------:R-:W1:Y:S01]  /*0b00*/  I2F.RP R0, R7 ;  /* 0x0000000700007306 */ /* 0x000e620000209400 */
[-C--:B------:R-:W-:Y:S02]  /*0b10*/  IABS R11, R3.reuse ;  /* 0x00000003000b7213 */ /* 0x080fe40000000000 */
[----:B------:R-:W-:-:S04]  /*0b20*/  LOP3.LUT R6, R6, R3, RZ, 0x3c, !PT ;  /* 0x0000000306067212 */ /* 0x000fc800078e3cff */
[----:B------:R-:W-:Y:S01]  /*0b30*/  ISETP.GE.AND P1, PT, R6, RZ, PT ;  /* 0x000000ff0600720c */ /* 0x000fe20003f26270 */
[----:B-1----:R-:W1:Y:S02]  /*0b40*/  MUFU.RCP R0, R0 ;  /* 0x0000000000007308 */ /* 0x002e640000001000 */
[----:B-1----:R-:W-:Y:S02]  /*0b50*/  VIADD R4, R0, 0xffffffe ;  /* 0x0ffffffe00047836 */ /* 0x002fe40000000000 */
[----:B------:R-:W-:-:S04]  /*0b60*/  IMAD.MOV R0, RZ, RZ, -R11 ;  /* 0x000000ffff007224 */ /* 0x000fc800078e0a0b */
[----:B------:R1:W2:Y:S02]  /*0b70*/  F2I.FTZ.U32.TRUNC.NTZ R5, R4 ;  /* 0x0000000400057305 */ /* 0x0002a4000021f000 */
[----:B-1----:R-:W-:Y:S01]  /*0b80*/  HFMA2 R4, -RZ, RZ, 0, 0 ;  /* 0x00000000ff047431 */ /* 0x002fe200000001ff */
[----:B--2---:R-:W-:-:S05]  /*0b90*/  IADD3 R8, PT, PT, RZ, -R5, RZ ;  /* 0x80000005ff087210 */ /* 0x004fca0007ffe0ff */
[----:B------:R-:W-:Y:S02]  /*0ba0*/  IMAD R9, R8, R7, RZ ;  /* 0x0000000708097224 */ /* 0x000fe400078e02ff */
[----:B------:R-:W-:Y:S02]  /*0bb0*/  IMAD.MOV.U32 R8, RZ, RZ, R10 ;  /* 0x000000ffff087224 */ /* 0x000fe400078e000a */
[----:B------:R-:W-:-:S06]  /*0bc0*/  IMAD.HI.U32 R5, R5, R9, R4 ;  /* 0x0000000905057227 */ /* 0x000fcc00078e0004 */
[----:B------:R-:W-:-:S04]  /*0bd0*/  IMAD.HI.U32 R5, R5, R8, RZ ;  /* 0x0000000805057227 */ /* 0x000fc800078e00ff */
[----:B------:R-:W-:-:S05]  /*0be0*/  IMAD R0, R5, R0, R8 ;  /* 0x0000000005007224 */ /* 0x000fca00078e0208 */
[----:B------:R-:W-:-:S13]  /*0bf0*/  ISETP.GT.U32.AND P2, PT, R7, R0, PT ;  /* 0x000000000700720c */ /* 0x000fda0003f44070 */
[-C--:B------:R-:W-:Y:S01]  /*0c00*/  @!P2 IADD3 R0, PT, PT, R0, -R7.reuse, RZ ;  /* 0x800000070000a210 */ /* 0x080fe20007ffe0ff */
[----:B------:R-:W-:Y:S01]  /*0c10*/  @!P2 VIADD R5, R5, 0x1 ;  /* 0x000000010505a836 */ /* 0x000fe20000000000 */
[----:B------:R-:W-:Y:S02]  /*0c20*/  ISETP.NE.AND P2, PT, R3, RZ, PT ;  /* 0x000000ff0300720c */ /* 0x000fe40003f45270 */
[----:B------:R-:W-:-:S13]  /*0c30*/  ISETP.GE.U32.AND P0, PT, R0, R7, PT ;  /* 0x000000070000720c */ /* 0x000fda0003f06070 */
[----:B------:R-:W-:-:S05]  /*0c40*/  @P0 IADD3 R5, PT, PT, R5, 0x1, RZ ;  /* 0x0000000105050810 */ /* 0x000fca0007ffe0ff */
[----:B------:R-:W-:-:S05]  /*0c50*/  IMAD.MOV.U32 R7, RZ, RZ, R5 ;  /* 0x000000ffff077224 */ /* 0x000fca00078e0005 */
[----:B------:R-:W-:Y:S02]  /*0c60*/  @!P1 IADD3 R7, PT, PT, -R7, RZ, RZ ;  /* 0x000000ff07079210 */ /* 0x000fe40007ffe1ff */
[----:B------:R-:W-:-:S07]  /*0c70*/  @!P2 LOP3.LUT R7, RZ, R3, RZ, 0x33, !PT ;  /* 0x00000003ff07a212 */ /* 0x000fce00078e33ff */
.L_x_1:
[----:B------:R-:W-:Y:S05]  /*0c80*/  BSYNC.RECONVERGENT B3 ;  /* 0x0000000000037941 */ /* 0x000fea0003800200 */
.L_x_0:
[----:B------:R-:W-:Y:S05]  /*0c90*/  WARPSYNC.ALL ;  /* 0x0000000000007948 */ /* 0x000fea0003800000 */
[----:B------:R-:W1:Y:S02]  /*0ca0*/  LDC.64 R4, c[0x0][0x388] ;  /* 0x0000e200ff047b82 */ /* 0x000e640000000a00 */
[----:B-1----:R-:W-:-:S05]  /*0cb0*/  IMAD.WIDE R2, R2, 0x4, R4 ;  /* 0x0000000402027825 */ /* 0x002fca00078e0204 */
[----:B------:R-:W-:Y:S01]  /*0cc0*/  STG.E desc[UR4][R2.64], R7 ;  /* 0x0000000702007986 */ /* 0x000fe2000c101904 */
[----:B------:R-:W-:Y:S05]  /*0cd0*/  EXIT ;  /* 0x000000000000794d */ /* 0x000fea0003800000 */
.L_x_16:
[----:B------:R-:W-:-:S00]  /*0ce0*/  BRA `(.L_x_16) ;  /* 0xfffffffc00fc7947 */ /* 0x000fc0000383ffff */
[----:B------:R-:W-:-:S00]  /*0cf0*/  NOP ;  /* 0x0000000000007918 */ /* 0x000fc00000000000 */
        /* <DEDUP_REMOVED lines=8> */
.L_x_17:


//--------------------- .nv.shared.reserved.0     --------------------------
	.section	.nv.shared.reserved.0,"aw",@nobits
	.weak		__nv_reservedSMEM_offset_0_alias
	.size		__nv_reservedSMEM_offset_0_alias, 0, 64
	.other		__nv_reservedSMEM_offset_0_alias,@"STO_CUDA_RESERVED_SHARED STV_DEFAULT"
__nv_reservedSMEM_offset_0_alias:
	.zero		0
	.zero		64


//--------------------- .nv.constant0._Z14sma_gpu_kernelPKiPiii --------------------------
	.section	.nv.constant0._Z14sma_gpu_kernelPKiPiii,"a",@progbits
	.sectionflags	@""
	.align	4
.nv.constant0._Z14sma_gpu_kernelPKiPiii:
	.zero		920


//--------------------- SYMBOLS --------------------------

	.type		.nv.reservedSmem.offset0,@object
	.size		.nv.reservedSmem.offset0,0x4
